//
// Generated by NVIDIA NVVM Compiler
//
// Compiler Build ID: CL-36424714
// Cuda compilation tools, release 13.0, V13.0.88
// Based on NVVM 20.0.0
//

.version 9.0
.target sm_100
.address_size 64

	// .globl	_Z7setupVGPd
.global .align 4 .b8 precalc_xorwow_matrix[102400];
.global .align 4 .b8 precalc_xorwow_offset_matrix[102400];
.global .align 4 .b8 mrg32k3aM1[2304];
.global .align 4 .b8 mrg32k3aM2[2304];
.global .align 4 .b8 mrg32k3aM1SubSeq[2016];
.global .align 4 .b8 mrg32k3aM2SubSeq[2016];
.global .align 4 .b8 mrg32k3aM1Seq[2304];
.global .align 4 .b8 mrg32k3aM2Seq[2304];
.const .align 8 .b8 __cr_lgamma_table[72];

.visible .entry _Z7setupVGPd(
	.param .u64 .ptr .align 1 _Z7setupVGPd_param_0
)
{
	.reg .b64 	%rd<3>;
	.reg .b64 	%fd<3>;

	ld.param.u64 	%rd1, [_Z7setupVGPd_param_0];
	cvta.to.global.u64 	%rd2, %rd1;
	ld.global.f64 	%fd1, [%rd2];
	mul.f64 	%fd2, %fd1, 0d4059000000000000;
	st.global.f64 	[%rd2], %fd2;
	ret;

}


// ===== COMPILED SASS (sm_100) =====

	.target	sm_100

	.elftype	@"ET_EXEC"


//--------------------- .note.nv.tkinfo           --------------------------
	.section	.note.nv.tkinfo,"",@"SHT_NOTE"
	.sectionflags	@"SHF_NOTE_NV_TKINFO"
	.tkinfo
        /*0018*/ 	.word	0x00000002
        /*0030*/ 	.string	""
        /*0030*/ 	.string	"ptxas"
        /*0030*/ 	.string	"Cuda compilation tools, release 13.0, V13.0.88"
        /*0030*/ 	.string	"Build cuda_13.0.r13.0/compiler.36424714_0"
        /*0030*/ 	.string	"-arch sm_100 -m 64 "



//--------------------- .note.nv.cuinfo           --------------------------
	.section	.note.nv.cuinfo,"",@"SHT_NOTE"
	.sectionflags	@"SHF_NOTE_NV_CUINFO"
        /*0018*/ 	.short	0x0002
        /*001a*/ 	.short	0x0064
        /*001c*/ 	.short	0x0082
	.zero		2


//--------------------- .nv.info                  --------------------------
	.section	.nv.info,"",@"SHT_CUDA_INFO"
	.align	4


	//----- nvinfo : EIATTR_REGCOUNT
	.align		4
        /*0000*/ 	.byte	0x04, 0x2f
        /*0002*/ 	.short	(.L_10 - .L_9)
	.align		4
.L_9:
        /*0004*/ 	.word	index@(_Z7setupVGPd)
        /*0008*/ 	.word	0x00000008


	//----- nvinfo : EIATTR_FRAME_SIZE
	.align		4
.L_10:
        /*000c*/ 	.byte	0x04, 0x11
        /*000e*/ 	.short	(.L_12 - .L_11)
	.align		4
.L_11:
        /*0010*/ 	.word	index@(_Z7setupVGPd)
        /*0014*/ 	.word	0x00000000


	//----- nvinfo : EIATTR_MIN_STACK_SIZE
	.align		4
.L_12:
        /*0018*/ 	.byte	0x04, 0x12
        /*001a*/ 	.short	(.L_14 - .L_13)
	.align		4
.L_13:
        /*001c*/ 	.word	index@(_Z7setupVGPd)
        /*0020*/ 	.word	0x00000000
.L_14:


//--------------------- .nv.compat                --------------------------
	.section	.nv.compat,"",@"SHT_CUDA_COMPAT_INFO"
	.align	4
        /*0000*/ 	.byte	0x02, 0x09, 0x00, 0x00, 0x02, 0x02, 0x01, 0x00, 0x02, 0x05, 0x05, 0x00, 0x03, 0x07, 0x01, 0x01
        /*0010*/ 	.byte	0x02, 0x03, 0x00, 0x00, 0x02, 0x06, 0x01, 0x00, 0x04, 0x0b, 0x08, 0x00, 0x01, 0x00, 0x00, 0x00
        /*0020*/ 	.byte	0x00, 0x00, 0x00, 0x00


//--------------------- .nv.info._Z7setupVGPd     --------------------------
	.section	.nv.info._Z7setupVGPd,"",@"SHT_CUDA_INFO"
	.sectionflags	@""
	.align	4


	//----- nvinfo : EIATTR_CUDA_API_VERSION
	.align		4
        /*0000*/ 	.byte	0x04, 0x37
        /*0002*/ 	.short	(.L_16 - .L_15)
.L_15:
        /*0004*/ 	.word	0x00000082


	//----- nvinfo : EIATTR_KPARAM_INFO
	.align		4
.L_16:
        /*0008*/ 	.byte	0x04, 0x17
        /*000a*/ 	.short	(.L_18 - .L_17)
.L_17:
        /*000c*/ 	.word	0x00000000
        /*0010*/ 	.short	0x0000
        /*0012*/ 	.short	0x0000
        /*0014*/ 	.byte	0x00, 0xf5, 0x21, 0x00


	//----- nvinfo : EIATTR_SPARSE_MMA_MASK
	.align		4
.L_18:
        /*0018*/ 	.byte	0x03, 0x50
        /*001a*/ 	.short	0x0000


	//----- nvinfo : EIATTR_MAXREG_COUNT
	.align		4
        /*001c*/ 	.byte	0x03, 0x1b
        /*001e*/ 	.short	0x00ff


	//----- nvinfo : EIATTR_MERCURY_ISA_VERSION
	.align		4
        /*0020*/ 	.byte	0x03, 0x5f
        /*0022*/ 	.short	0x0101


	//----- nvinfo : EIATTR_VRC_CTA_INIT_COUNT
	.align		4
        /*0024*/ 	.byte	0x02, 0x4a
	.zero		1
	.zero		1


	//----- nvinfo : EIATTR_EXIT_INSTR_OFFSETS
	.align		4
        /*0028*/ 	.byte	0x04, 0x1c
        /*002a*/ 	.short	(.L_20 - .L_19)


	//   ....[0]....
.L_19:
        /*002c*/ 	.word	0x00000060


	//----- nvinfo : EIATTR_CBANK_PARAM_SIZE
	.align		4
.L_20:
        /*0030*/ 	.byte	0x03, 0x19
        /*0032*/ 	.short	0x0008


	//----- nvinfo : EIATTR_PARAM_CBANK
	.align		4
        /*0034*/ 	.byte	0x04, 0x0a
        /*0036*/ 	.short	(.L_22 - .L_21)
	.align		4
.L_21:
        /*0038*/ 	.word	index@(.nv.constant0._Z7setupVGPd)
        /*003c*/ 	.short	0x0380
        /*003e*/ 	.short	0x0008


	//----- nvinfo : EIATTR_SW_WAR
	.align		4
.L_22:
        /*0040*/ 	.byte	0x04, 0x36
        /*0042*/ 	.short	(.L_24 - .L_23)
.L_23:
        /*0044*/ 	.word	0x00000008
.L_24:


//--------------------- .nv.callgraph             --------------------------
	.section	.nv.callgraph,"",@"SHT_CUDA_CALLGRAPH"
	.align	4
	.sectionentsize	8
	.align		4
        /*0000*/ 	.word	0x00000000
	.align		4
        /*0004*/ 	.word	0xffffffff
	.align		4
        /*0008*/ 	.word	0x00000000
	.align		4
        /*000c*/ 	.word	0xfffffffe
	.align		4
        /*0010*/ 	.word	0x00000000
	.align		4
        /*0014*/ 	.word	0xfffffffd
	.align		4
        /*0018*/ 	.word	0x00000000
	.align		4
        /*001c*/ 	.word	0xfffffffc


//--------------------- .nv.constant4             --------------------------
	.section	.nv.constant4,"a",@progbits
	.align	8
	.align		8
.nv.constant4:
        /*0000*/ 	.dword	precalc_xorwow_matrix
	.align		8
        /*0008*/ 	.dword	precalc_xorwow_offset_matrix
	.align		8
        /*0010*/ 	.dword	mrg32k3aM1
	.align		8
        /*0018*/ 	.dword	mrg32k3aM2
	.align		8
        /*0020*/ 	.dword	mrg32k3aM1SubSeq
	.align		8
        /*0028*/ 	.dword	mrg32k3aM2SubSeq
	.align		8
        /*0030*/ 	.dword	mrg32k3aM1Seq
	.align		8
        /*0038*/ 	.dword	mrg32k3aM2Seq


//--------------------- .nv.constant3             --------------------------
	.section	.nv.constant3,"a",@progbits
	.align	8
.nv.constant3:
	.type		__cr_lgamma_table,@object
	.size		__cr_lgamma_table,(.L_8 - __cr_lgamma_table)
__cr_lgamma_table:
        /*0000*/ 	.byte	0x00, 0x00, 0x00, 0x00, 0x00, 0x00, 0x00, 0x00, 0x00, 0x00, 0x00, 0x00, 0x00, 0x00, 0x00, 0x00
        /*0010*/ 	.byte	0xef, 0x39, 0xfa, 0xfe, 0x42, 0x2e, 0xe6, 0x3f, 0x02, 0x20, 0x2a, 0xfa, 0x0b, 0xab, 0xfc, 0x3f
        /*0020*/ 	.byte	0xf9, 0x2c, 0x92, 0x7c, 0xa7, 0x6c, 0x09, 0x40, 0xc9, 0x79, 0x44, 0x3c, 0x64, 0x26, 0x13, 0x40
        /*0030*/ 	.byte	0xca, 0x01, 0xcf, 0x3a, 0x27, 0x51, 0x1a, 0x40, 0x30, 0xcc, 0x2d, 0xf3, 0xe1, 0x0c, 0x21, 0x40
        /*0040*/ 	.byte	0x0d, 0xb7, 0xfc, 0x82, 0x8e, 0x35, 0x25, 0x40
.L_8:


//--------------------- .text._Z7setupVGPd        --------------------------
	.section	.text._Z7setupVGPd,"ax",@progbits
	.align	128
        .global         _Z7setupVGPd
        .type           _Z7setupVGPd,@function
        .size           _Z7setupVGPd,(.L_x_1 - _Z7setupVGPd)
        .other          _Z7setupVGPd,@"STO_CUDA_ENTRY STV_DEFAULT"
_Z7setupVGPd:
.text._Z7setupVGPd:
[----:B------:R-:W-:Y:S08]  /*0000*/  LDC R1, c[0x0][0x37c] ;  /* 0x0000df00ff017b82 */ /* 0x000ff00000000800 */
[----:B------:R-:W0:Y:S01]  /*0010*/  LDC.64 R2, c[0x0][0x380] ;  /* 0x0000e000ff027b82 */ /* 0x000e220000000a00 */
[----:B------:R-:W0:Y:S02]  /*0020*/  LDCU.64 UR4, c[0x0][0x358] ;  /* 0x00006b00ff0477ac */ /* 0x000e240008000a00 */
[----:B0-----:R-:W2:Y:S02]  /*0030*/  LDG.E.64 R4, desc[UR4][R2.64] ;  /* 0x0000000402047981 */ /* 0x001ea4000c1e1b00 */
[----:B--2---:R-:W-:-:S07]  /*0040*/  DMUL R4, R4, 100 ;  /* 0x4059000004047828 */ /* 0x004fce0000000000 */
[----:B------:R-:W-:Y:S01]  /*0050*/  STG.E.64 desc[UR4][R2.64], R4 ;  /* 0x0000000402007986 */ /* 0x000fe2000c101b04 */
[----:B------:R-:W-:Y:S05]  /*0060*/  EXIT ;  /* 0x000000000000794d */ /* 0x000fea0003800000 */
.L_x_0:
[----:B------:R-:W-:-:S00]  /*0070*/  BRA `(.L_x_0) ;  /* 0xfffffffc00fc7947 */ /* 0x000fc0000383ffff */
[----:B------:R-:W-:-:S00]  /*0080*/  NOP ;  /* 0x0000000000007918 */ /* 0x000fc00000000000 */
[----:B------:R-:W-:-:S00]  /*0090*/  NOP ;  /* 0x0000000000007918 */ /* 0x000fc00000000000 */
[----:B------:R-:W-:-:S00]  /*00a0*/  NOP ;  /* 0x0000000000007918 */ /* 0x000fc00000000000 */
[----:B------:R-:W-:-:S00]  /*00b0*/  NOP ;  /* 0x0000000000007918 */ /* 0x000fc00000000000 */
[----:B------:R-:W-:-:S00]  /*00c0*/  NOP ;  /* 0x0000000000007918 */ /* 0x000fc00000000000 */
[----:B------:R-:W-:-:S00]  /*00d0*/  NOP ;  /* 0x0000000000007918 */ /* 0x000fc00000000000 */
[----:B------:R-:W-:-:S00]  /*00e0*/  NOP ;  /* 0x0000000000007918 */ /* 0x000fc00000000000 */
[----:B------:R-:W-:-:S00]  /*00f0*/  NOP ;  /* 0x0000000000007918 */ /* 0x000fc00000000000 */
.L_x_1:


//--------------------- .nv.global.init           --------------------------
	.section	.nv.global.init,"aw",@progbits
	.align	4
.nv.global.init:
	.type		mrg32k3aM1SubSeq,@object
	.size		mrg32k3aM1SubSeq,(mrg32k3aM2SubSeq - mrg32k3aM1SubSeq)
mrg32k3aM1SubSeq:
        /*0000*/ 	.byte	0x0b, 0xcc, 0xee, 0x04, 0x73, 0x29, 0x8b, 0x6f, 0xf6, 0x53, 0x03, 0xf6, 0x23, 0xf6, 0xea, 0xda
        /* <DEDUP_REMOVED lines=125> */
	.type		mrg32k3aM2SubSeq,@object
	.size		mrg32k3aM2SubSeq,(mrg32k3aM1 - mrg32k3aM2SubSeq)
mrg32k3aM2SubSeq:
        /* <DEDUP_REMOVED lines=126> */
	.type		mrg32k3aM1,@object
	.size		mrg32k3aM1,(mrg32k3aM1Seq - mrg32k3aM1)
mrg32k3aM1:
        /* <DEDUP_REMOVED lines=144> */
	.type		mrg32k3aM1Seq,@object
	.size		mrg32k3aM1Seq,(mrg32k3aM2 - mrg32k3aM1Seq)
mrg32k3aM1Seq:
        /* <DEDUP_REMOVED lines=144> */
	.type		mrg32k3aM2,@object
	.size		mrg32k3aM2,(mrg32k3aM2Seq - mrg32k3aM2)
mrg32k3aM2:
        /* <DEDUP_REMOVED lines=144> */
	.type		mrg32k3aM2Seq,@object
	.size		mrg32k3aM2Seq,(precalc_xorwow_matrix - mrg32k3aM2Seq)
mrg32k3aM2Seq:
        /* <DEDUP_REMOVED lines=144> */
	.type		precalc_xorwow_matrix,@object
	.size		precalc_xorwow_matrix,(precalc_xorwow_offset_matrix - precalc_xorwow_matrix)
precalc_xorwow_matrix:
        /* <DEDUP_REMOVED lines=6400> */
	.type		precalc_xorwow_offset_matrix,@object
	.size		precalc_xorwow_offset_matrix,(.L_1 - precalc_xorwow_offset_matrix)
precalc_xorwow_offset_matrix:
        /* <DEDUP_REMOVED lines=6400> */
.L_1:


//--------------------- .nv.shared.reserved.0     --------------------------
	.section	.nv.shared.reserved.0,"aw",@nobits
	.weak		__nv_reservedSMEM_offset_0_alias
	.size		__nv_reservedSMEM_offset_0_alias, 0, 64
	.other		__nv_reservedSMEM_offset_0_alias,@"STO_CUDA_RESERVED_SHARED STV_DEFAULT"
__nv_reservedSMEM_offset_0_alias:
	.zero		0
	.zero		64


//--------------------- .nv.constant0._Z7setupVGPd --------------------------
	.section	.nv.constant0._Z7setupVGPd,"a",@progbits
	.sectionflags	@""
	.align	4
.nv.constant0._Z7setupVGPd:
	.zero		904


//--------------------- SYMBOLS --------------------------

	.type		.nv.reservedSmem.offset0,@object
	.size		.nv.reservedSmem.offset0,0x4
